//
// Generated by NVIDIA NVVM Compiler
//
// Compiler Build ID: CL-36424714
// Cuda compilation tools, release 13.0, V13.0.88
// Based on NVVM 20.0.0
//

.version 9.0
.target sm_100
.address_size 64

	// .globl	nesterovKernel

.visible .entry nesterovKernel(
	.param .u32 nesterovKernel_param_0,
	.param .f32 nesterovKernel_param_1,
	.param .f32 nesterovKernel_param_2,
	.param .u64 .ptr .align 1 nesterovKernel_param_3,
	.param .u64 .ptr .align 1 nesterovKernel_param_4,
	.param .u64 .ptr .align 1 nesterovKernel_param_5,
	.param .u32 nesterovKernel_param_6,
	.param .u64 .ptr .align 1 nesterovKernel_param_7,
	.param .f32 nesterovKernel_param_8,
	.param .u64 .ptr .align 1 nesterovKernel_param_9
)
{
	.reg .pred 	%p<11>;
	.reg .b32 	%r<42>;
	.reg .b32 	%f<126>;
	.reg .b64 	%rd<37>;

	ld.param.u32 	%r19, [nesterovKernel_param_0];
	ld.param.f32 	%f3, [nesterovKernel_param_1];
	ld.param.f32 	%f4, [nesterovKernel_param_2];
	ld.param.u64 	%rd6, [nesterovKernel_param_3];
	ld.param.u64 	%rd7, [nesterovKernel_param_4];
	ld.param.u64 	%rd5, [nesterovKernel_param_5];
	ld.param.u32 	%r20, [nesterovKernel_param_6];
	ld.param.u64 	%rd8, [nesterovKernel_param_7];
	ld.param.f32 	%f5, [nesterovKernel_param_8];
	ld.param.u64 	%rd9, [nesterovKernel_param_9];
	cvta.to.global.u64 	%rd1, %rd8;
	cvta.to.global.u64 	%rd2, %rd9;
	cvta.to.global.u64 	%rd3, %rd7;
	cvta.to.global.u64 	%rd4, %rd6;
	mov.u32 	%r21, %ctaid.y;
	mov.u32 	%r22, %ntid.x;
	mov.u32 	%r23, %tid.x;
	mad.lo.s32 	%r24, %r21, %r22, %r23;
	mul.lo.s32 	%r1, %r24, %r19;
	setp.ge.s32 	%p1, %r1, %r20;
	@%p1 bra 	$L__BB0_13;
	cvta.to.global.u64 	%rd10, %rd5;
	mov.u32 	%r25, %ctaid.x;
	mul.wide.u32 	%rd11, %r25, 4;
	add.s64 	%rd12, %rd10, %rd11;
	ld.global.u32 	%r26, [%rd12];
	mad.lo.s32 	%r2, %r26, %r20, %r1;
	mad.lo.s32 	%r3, %r20, %r25, %r1;
	setp.lt.s32 	%p2, %r19, 1;
	@%p2 bra 	$L__BB0_13;
	mul.f32 	%f1, %f3, %f5;
	add.f32 	%f2, %f4, 0f3F800000;
	and.b32  	%r4, %r19, 7;
	setp.lt.u32 	%p3, %r19, 8;
	mov.b32 	%r40, 0;
	@%p3 bra 	$L__BB0_5;
	and.b32  	%r40, %r19, 2147483640;
	neg.s32 	%r38, %r40;
	mov.u32 	%r36, %r3;
	mov.u32 	%r37, %r2;
$L__BB0_4:
	.pragma "nounroll";
	mul.wide.s32 	%rd13, %r37, 4;
	add.s64 	%rd14, %rd4, %rd13;
	add.s64 	%rd15, %rd3, %rd13;
	add.s64 	%rd16, %rd1, %rd13;
	mul.wide.s32 	%rd17, %r36, 4;
	add.s64 	%rd18, %rd2, %rd17;
	ld.global.f32 	%f6, [%rd14];
	st.global.f32 	[%rd15], %f6;
	mul.f32 	%f7, %f4, %f6;
	ld.global.f32 	%f8, [%rd18];
	mul.f32 	%f9, %f1, %f8;
	sub.f32 	%f10, %f7, %f9;
	st.global.f32 	[%rd14], %f10;
	ld.global.f32 	%f11, [%rd16];
	sub.f32 	%f12, %f11, %f7;
	fma.rn.f32 	%f13, %f2, %f10, %f12;
	st.global.f32 	[%rd16], %f13;
	ld.global.f32 	%f14, [%rd14+4];
	st.global.f32 	[%rd15+4], %f14;
	mul.f32 	%f15, %f4, %f14;
	ld.global.f32 	%f16, [%rd18+4];
	mul.f32 	%f17, %f1, %f16;
	sub.f32 	%f18, %f15, %f17;
	st.global.f32 	[%rd14+4], %f18;
	ld.global.f32 	%f19, [%rd16+4];
	sub.f32 	%f20, %f19, %f15;
	fma.rn.f32 	%f21, %f2, %f18, %f20;
	st.global.f32 	[%rd16+4], %f21;
	ld.global.f32 	%f22, [%rd14+8];
	st.global.f32 	[%rd15+8], %f22;
	mul.f32 	%f23, %f4, %f22;
	ld.global.f32 	%f24, [%rd18+8];
	mul.f32 	%f25, %f1, %f24;
	sub.f32 	%f26, %f23, %f25;
	st.global.f32 	[%rd14+8], %f26;
	ld.global.f32 	%f27, [%rd16+8];
	sub.f32 	%f28, %f27, %f23;
	fma.rn.f32 	%f29, %f2, %f26, %f28;
	st.global.f32 	[%rd16+8], %f29;
	ld.global.f32 	%f30, [%rd14+12];
	st.global.f32 	[%rd15+12], %f30;
	mul.f32 	%f31, %f4, %f30;
	ld.global.f32 	%f32, [%rd18+12];
	mul.f32 	%f33, %f1, %f32;
	sub.f32 	%f34, %f31, %f33;
	st.global.f32 	[%rd14+12], %f34;
	ld.global.f32 	%f35, [%rd16+12];
	sub.f32 	%f36, %f35, %f31;
	fma.rn.f32 	%f37, %f2, %f34, %f36;
	st.global.f32 	[%rd16+12], %f37;
	ld.global.f32 	%f38, [%rd14+16];
	st.global.f32 	[%rd15+16], %f38;
	mul.f32 	%f39, %f4, %f38;
	ld.global.f32 	%f40, [%rd18+16];
	mul.f32 	%f41, %f1, %f40;
	sub.f32 	%f42, %f39, %f41;
	st.global.f32 	[%rd14+16], %f42;
	ld.global.f32 	%f43, [%rd16+16];
	sub.f32 	%f44, %f43, %f39;
	fma.rn.f32 	%f45, %f2, %f42, %f44;
	st.global.f32 	[%rd16+16], %f45;
	ld.global.f32 	%f46, [%rd14+20];
	st.global.f32 	[%rd15+20], %f46;
	mul.f32 	%f47, %f4, %f46;
	ld.global.f32 	%f48, [%rd18+20];
	mul.f32 	%f49, %f1, %f48;
	sub.f32 	%f50, %f47, %f49;
	st.global.f32 	[%rd14+20], %f50;
	ld.global.f32 	%f51, [%rd16+20];
	sub.f32 	%f52, %f51, %f47;
	fma.rn.f32 	%f53, %f2, %f50, %f52;
	st.global.f32 	[%rd16+20], %f53;
	ld.global.f32 	%f54, [%rd14+24];
	st.global.f32 	[%rd15+24], %f54;
	mul.f32 	%f55, %f4, %f54;
	ld.global.f32 	%f56, [%rd18+24];
	mul.f32 	%f57, %f1, %f56;
	sub.f32 	%f58, %f55, %f57;
	st.global.f32 	[%rd14+24], %f58;
	ld.global.f32 	%f59, [%rd16+24];
	sub.f32 	%f60, %f59, %f55;
	fma.rn.f32 	%f61, %f2, %f58, %f60;
	st.global.f32 	[%rd16+24], %f61;
	ld.global.f32 	%f62, [%rd14+28];
	st.global.f32 	[%rd15+28], %f62;
	mul.f32 	%f63, %f4, %f62;
	ld.global.f32 	%f64, [%rd18+28];
	mul.f32 	%f65, %f1, %f64;
	sub.f32 	%f66, %f63, %f65;
	st.global.f32 	[%rd14+28], %f66;
	ld.global.f32 	%f67, [%rd16+28];
	sub.f32 	%f68, %f67, %f63;
	fma.rn.f32 	%f69, %f2, %f66, %f68;
	st.global.f32 	[%rd16+28], %f69;
	add.s32 	%r38, %r38, 8;
	add.s32 	%r37, %r37, 8;
	add.s32 	%r36, %r36, 8;
	setp.ne.s32 	%p4, %r38, 0;
	@%p4 bra 	$L__BB0_4;
$L__BB0_5:
	setp.eq.s32 	%p5, %r4, 0;
	@%p5 bra 	$L__BB0_13;
	and.b32  	%r14, %r19, 3;
	setp.lt.u32 	%p6, %r4, 4;
	@%p6 bra 	$L__BB0_8;
	add.s32 	%r29, %r2, %r40;
	mul.wide.s32 	%rd19, %r29, 4;
	add.s64 	%rd20, %rd4, %rd19;
	ld.global.f32 	%f70, [%rd20];
	add.s64 	%rd21, %rd3, %rd19;
	st.global.f32 	[%rd21], %f70;
	mul.f32 	%f71, %f4, %f70;
	add.s32 	%r30, %r3, %r40;
	mul.wide.s32 	%rd22, %r30, 4;
	add.s64 	%rd23, %rd2, %rd22;
	ld.global.f32 	%f72, [%rd23];
	mul.f32 	%f73, %f1, %f72;
	sub.f32 	%f74, %f71, %f73;
	st.global.f32 	[%rd20], %f74;
	add.s64 	%rd24, %rd1, %rd19;
	ld.global.f32 	%f75, [%rd24];
	sub.f32 	%f76, %f75, %f71;
	fma.rn.f32 	%f77, %f2, %f74, %f76;
	st.global.f32 	[%rd24], %f77;
	ld.global.f32 	%f78, [%rd20+4];
	st.global.f32 	[%rd21+4], %f78;
	mul.f32 	%f79, %f4, %f78;
	ld.global.f32 	%f80, [%rd23+4];
	mul.f32 	%f81, %f1, %f80;
	sub.f32 	%f82, %f79, %f81;
	st.global.f32 	[%rd20+4], %f82;
	ld.global.f32 	%f83, [%rd24+4];
	sub.f32 	%f84, %f83, %f79;
	fma.rn.f32 	%f85, %f2, %f82, %f84;
	st.global.f32 	[%rd24+4], %f85;
	ld.global.f32 	%f86, [%rd20+8];
	st.global.f32 	[%rd21+8], %f86;
	mul.f32 	%f87, %f4, %f86;
	ld.global.f32 	%f88, [%rd23+8];
	mul.f32 	%f89, %f1, %f88;
	sub.f32 	%f90, %f87, %f89;
	st.global.f32 	[%rd20+8], %f90;
	ld.global.f32 	%f91, [%rd24+8];
	sub.f32 	%f92, %f91, %f87;
	fma.rn.f32 	%f93, %f2, %f90, %f92;
	st.global.f32 	[%rd24+8], %f93;
	ld.global.f32 	%f94, [%rd20+12];
	st.global.f32 	[%rd21+12], %f94;
	mul.f32 	%f95, %f4, %f94;
	ld.global.f32 	%f96, [%rd23+12];
	mul.f32 	%f97, %f1, %f96;
	sub.f32 	%f98, %f95, %f97;
	st.global.f32 	[%rd20+12], %f98;
	ld.global.f32 	%f99, [%rd24+12];
	sub.f32 	%f100, %f99, %f95;
	fma.rn.f32 	%f101, %f2, %f98, %f100;
	st.global.f32 	[%rd24+12], %f101;
	add.s32 	%r40, %r40, 4;
$L__BB0_8:
	setp.eq.s32 	%p7, %r14, 0;
	@%p7 bra 	$L__BB0_13;
	setp.eq.s32 	%p8, %r14, 1;
	@%p8 bra 	$L__BB0_11;
	add.s32 	%r31, %r2, %r40;
	mul.wide.s32 	%rd25, %r31, 4;
	add.s64 	%rd26, %rd4, %rd25;
	ld.global.f32 	%f102, [%rd26];
	add.s64 	%rd27, %rd3, %rd25;
	st.global.f32 	[%rd27], %f102;
	mul.f32 	%f103, %f4, %f102;
	add.s32 	%r32, %r3, %r40;
	mul.wide.s32 	%rd28, %r32, 4;
	add.s64 	%rd29, %rd2, %rd28;
	ld.global.f32 	%f104, [%rd29];
	mul.f32 	%f105, %f1, %f104;
	sub.f32 	%f106, %f103, %f105;
	st.global.f32 	[%rd26], %f106;
	add.s64 	%rd30, %rd1, %rd25;
	ld.global.f32 	%f107, [%rd30];
	sub.f32 	%f108, %f107, %f103;
	fma.rn.f32 	%f109, %f2, %f106, %f108;
	st.global.f32 	[%rd30], %f109;
	ld.global.f32 	%f110, [%rd26+4];
	st.global.f32 	[%rd27+4], %f110;
	mul.f32 	%f111, %f4, %f110;
	ld.global.f32 	%f112, [%rd29+4];
	mul.f32 	%f113, %f1, %f112;
	sub.f32 	%f114, %f111, %f113;
	st.global.f32 	[%rd26+4], %f114;
	ld.global.f32 	%f115, [%rd30+4];
	sub.f32 	%f116, %f115, %f111;
	fma.rn.f32 	%f117, %f2, %f114, %f116;
	st.global.f32 	[%rd30+4], %f117;
	add.s32 	%r40, %r40, 2;
$L__BB0_11:
	and.b32  	%r33, %r19, 1;
	setp.eq.b32 	%p9, %r33, 1;
	not.pred 	%p10, %p9;
	@%p10 bra 	$L__BB0_13;
	add.s32 	%r34, %r2, %r40;
	mul.wide.s32 	%rd31, %r34, 4;
	add.s64 	%rd32, %rd4, %rd31;
	ld.global.f32 	%f118, [%rd32];
	add.s64 	%rd33, %rd3, %rd31;
	st.global.f32 	[%rd33], %f118;
	mul.f32 	%f119, %f4, %f118;
	add.s32 	%r35, %r3, %r40;
	mul.wide.s32 	%rd34, %r35, 4;
	add.s64 	%rd35, %rd2, %rd34;
	ld.global.f32 	%f120, [%rd35];
	mul.f32 	%f121, %f1, %f120;
	sub.f32 	%f122, %f119, %f121;
	st.global.f32 	[%rd32], %f122;
	add.s64 	%rd36, %rd1, %rd31;
	ld.global.f32 	%f123, [%rd36];
	sub.f32 	%f124, %f123, %f119;
	fma.rn.f32 	%f125, %f2, %f122, %f124;
	st.global.f32 	[%rd36], %f125;
$L__BB0_13:
	ret;

}


// ===== COMPILED SASS (sm_100) =====

	.target	sm_100

	.elftype	@"ET_EXEC"


//--------------------- .note.nv.tkinfo           --------------------------
	.section	.note.nv.tkinfo,"",@"SHT_NOTE"
	.sectionflags	@"SHF_NOTE_NV_TKINFO"
	.tkinfo
        /*0018*/ 	.word	0x00000002
        /*0030*/ 	.string	""
        /*0030*/ 	.string	"ptxas"
        /*0030*/ 	.string	"Cuda compilation tools, release 13.0, V13.0.88"
        /*0030*/ 	.string	"Build cuda_13.0.r13.0/compiler.36424714_0"
        /*0030*/ 	.string	"-arch sm_100 -m 64 "



//--------------------- .note.nv.cuinfo           --------------------------
	.section	.note.nv.cuinfo,"",@"SHT_NOTE"
	.sectionflags	@"SHF_NOTE_NV_CUINFO"
        /*0018*/ 	.short	0x0002
        /*001a*/ 	.short	0x0064
        /*001c*/ 	.short	0x0082
	.zero		2


//--------------------- .nv.info                  --------------------------
	.section	.nv.info,"",@"SHT_CUDA_INFO"
	.align	4


	//----- nvinfo : EIATTR_REGCOUNT
	.align		4
        /*0000*/ 	.byte	0x04, 0x2f
        /*0002*/ 	.short	(.L_1 - .L_0)
	.align		4
.L_0:
        /*0004*/ 	.word	index@(nesterovKernel)
        /*0008*/ 	.word	0x0000001e


	//----- nvinfo : EIATTR_FRAME_SIZE
	.align		4
.L_1:
        /*000c*/ 	.byte	0x04, 0x11
        /*000e*/ 	.short	(.L_3 - .L_2)
	.align		4
.L_2:
        /*0010*/ 	.word	index@(nesterovKernel)
        /*0014*/ 	.word	0x00000000


	//----- nvinfo : EIATTR_MIN_STACK_SIZE
	.align		4
.L_3:
        /*0018*/ 	.byte	0x04, 0x12
        /*001a*/ 	.short	(.L_5 - .L_4)
	.align		4
.L_4:
        /*001c*/ 	.word	index@(nesterovKernel)
        /*0020*/ 	.word	0x00000000
.L_5:


//--------------------- .nv.compat                --------------------------
	.section	.nv.compat,"",@"SHT_CUDA_COMPAT_INFO"
	.align	4
        /*0000*/ 	.byte	0x02, 0x09, 0x00, 0x00, 0x02, 0x02, 0x01, 0x00, 0x02, 0x05, 0x05, 0x00, 0x03, 0x07, 0x01, 0x01
        /*0010*/ 	.byte	0x02, 0x03, 0x00, 0x00, 0x02, 0x06, 0x01, 0x00, 0x04, 0x0b, 0x08, 0x00, 0x09, 0x00, 0x00, 0x00
        /*0020*/ 	.byte	0x00, 0x00, 0x00, 0x00


//--------------------- .nv.info.nesterovKernel   --------------------------
	.section	.nv.info.nesterovKernel,"",@"SHT_CUDA_INFO"
	.sectionflags	@""
	.align	4


	//----- nvinfo : EIATTR_CUDA_API_VERSION
	.align		4
        /*0000*/ 	.byte	0x04, 0x37
        /*0002*/ 	.short	(.L_7 - .L_6)
.L_6:
        /*0004*/ 	.word	0x00000082


	//----- nvinfo : EIATTR_KPARAM_INFO
	.align		4
.L_7:
        /*0008*/ 	.byte	0x04, 0x17
        /*000a*/ 	.short	(.L_9 - .L_8)
.L_8:
        /*000c*/ 	.word	0x00000000
        /*0010*/ 	.short	0x0009
        /*0012*/ 	.short	0x0040
        /*0014*/ 	.byte	0x00, 0xf5, 0x21, 0x00


	//----- nvinfo : EIATTR_KPARAM_INFO
	.align		4
.L_9:
        /*0018*/ 	.byte	0x04, 0x17
        /*001a*/ 	.short	(.L_11 - .L_10)
.L_10:
        /*001c*/ 	.word	0x00000000
        /*0020*/ 	.short	0x0008
        /*0022*/ 	.short	0x0038
        /*0024*/ 	.byte	0x00, 0xf0, 0x11, 0x00


	//----- nvinfo : EIATTR_KPARAM_INFO
	.align		4
.L_11:
        /*0028*/ 	.byte	0x04, 0x17
        /*002a*/ 	.short	(.L_13 - .L_12)
.L_12:
        /*002c*/ 	.word	0x00000000
        /*0030*/ 	.short	0x0007
        /*0032*/ 	.short	0x0030
        /*0034*/ 	.byte	0x00, 0xf5, 0x21, 0x00


	//----- nvinfo : EIATTR_KPARAM_INFO
	.align		4
.L_13:
        /*0038*/ 	.byte	0x04, 0x17
        /*003a*/ 	.short	(.L_15 - .L_14)
.L_14:
        /*003c*/ 	.word	0x00000000
        /*0040*/ 	.short	0x0006
        /*0042*/ 	.short	0x0028
        /*0044*/ 	.byte	0x00, 0xf0, 0x11, 0x00


	//----- nvinfo : EIATTR_KPARAM_INFO
	.align		4
.L_15:
        /*0048*/ 	.byte	0x04, 0x17
        /*004a*/ 	.short	(.L_17 - .L_16)
.L_16:
        /*004c*/ 	.word	0x00000000
        /*0050*/ 	.short	0x0005
        /*0052*/ 	.short	0x0020
        /*0054*/ 	.byte	0x00, 0xf5, 0x21, 0x00


	//----- nvinfo : EIATTR_KPARAM_INFO
	.align		4
.L_17:
        /*0058*/ 	.byte	0x04, 0x17
        /*005a*/ 	.short	(.L_19 - .L_18)
.L_18:
        /*005c*/ 	.word	0x00000000
        /*0060*/ 	.short	0x0004
        /*0062*/ 	.short	0x0018
        /*0064*/ 	.byte	0x00, 0xf5, 0x21, 0x00


	//----- nvinfo : EIATTR_KPARAM_INFO
	.align		4
.L_19:
        /*0068*/ 	.byte	0x04, 0x17
        /*006a*/ 	.short	(.L_21 - .L_20)
.L_20:
        /*006c*/ 	.word	0x00000000
        /*0070*/ 	.short	0x0003
        /*0072*/ 	.short	0x0010
        /*0074*/ 	.byte	0x00, 0xf5, 0x21, 0x00


	//----- nvinfo : EIATTR_KPARAM_INFO
	.align		4
.L_21:
        /*0078*/ 	.byte	0x04, 0x17
        /*007a*/ 	.short	(.L_23 - .L_22)
.L_22:
        /*007c*/ 	.word	0x00000000
        /*0080*/ 	.short	0x0002
        /*0082*/ 	.short	0x0008
        /*0084*/ 	.byte	0x00, 0xf0, 0x11, 0x00


	//----- nvinfo : EIATTR_KPARAM_INFO
	.align		4
.L_23:
        /*0088*/ 	.byte	0x04, 0x17
        /*008a*/ 	.short	(.L_25 - .L_24)
.L_24:
        /*008c*/ 	.word	0x00000000
        /*0090*/ 	.short	0x0001
        /*0092*/ 	.short	0x0004
        /*0094*/ 	.byte	0x00, 0xf0, 0x11, 0x00


	//----- nvinfo : EIATTR_KPARAM_INFO
	.align		4
.L_25:
        /*0098*/ 	.byte	0x04, 0x17
        /*009a*/ 	.short	(.L_27 - .L_26)
.L_26:
        /*009c*/ 	.word	0x00000000
        /*00a0*/ 	.short	0x0000
        /*00a2*/ 	.short	0x0000
        /*00a4*/ 	.byte	0x00, 0xf0, 0x11, 0x00


	//----- nvinfo : EIATTR_SPARSE_MMA_MASK
	.align		4
.L_27:
        /*00a8*/ 	.byte	0x03, 0x50
        /*00aa*/ 	.short	0x0000


	//----- nvinfo : EIATTR_MAXREG_COUNT
	.align		4
        /*00ac*/ 	.byte	0x03, 0x1b
        /*00ae*/ 	.short	0x00ff


	//----- nvinfo : EIATTR_MERCURY_ISA_VERSION
	.align		4
        /*00b0*/ 	.byte	0x03, 0x5f
        /*00b2*/ 	.short	0x0101


	//----- nvinfo : EIATTR_VRC_CTA_INIT_COUNT
	.align		4
        /*00b4*/ 	.byte	0x02, 0x4a
	.zero		1
	.zero		1


	//----- nvinfo : EIATTR_EXIT_INSTR_OFFSETS
	.align		4
        /*00b8*/ 	.byte	0x04, 0x1c
        /*00ba*/ 	.short	(.L_29 - .L_28)


	//   ....[0]....
.L_28:
        /*00bc*/ 	.word	0x00000090


	//   ....[1]....
        /*00c0*/ 	.word	0x00000120


	//   ....[2]....
        /*00c4*/ 	.word	0x000007e0


	//   ....[3]....
        /*00c8*/ 	.word	0x00000b60


	//   ....[4]....
        /*00cc*/ 	.word	0x00000da0


	//   ....[5]....
        /*00d0*/ 	.word	0x00000ef0


	//----- nvinfo : EIATTR_CBANK_PARAM_SIZE
	.align		4
.L_29:
        /*00d4*/ 	.byte	0x03, 0x19
        /*00d6*/ 	.short	0x0048


	//----- nvinfo : EIATTR_PARAM_CBANK
	.align		4
        /*00d8*/ 	.byte	0x04, 0x0a
        /*00da*/ 	.short	(.L_31 - .L_30)
	.align		4
.L_30:
        /*00dc*/ 	.word	index@(.nv.constant0.nesterovKernel)
        /*00e0*/ 	.short	0x0380
        /*00e2*/ 	.short	0x0048


	//----- nvinfo : EIATTR_SW_WAR
	.align		4
.L_31:
        /*00e4*/ 	.byte	0x04, 0x36
        /*00e6*/ 	.short	(.L_33 - .L_32)
.L_32:
        /*00e8*/ 	.word	0x00000008
.L_33:


//--------------------- .nv.callgraph             --------------------------
	.section	.nv.callgraph,"",@"SHT_CUDA_CALLGRAPH"
	.align	4
	.sectionentsize	8
	.align		4
        /*0000*/ 	.word	0x00000000
	.align		4
        /*0004*/ 	.word	0xffffffff
	.align		4
        /*0008*/ 	.word	0x00000000
	.align		4
        /*000c*/ 	.word	0xfffffffe
	.align		4
        /*0010*/ 	.word	0x00000000
	.align		4
        /*0014*/ 	.word	0xfffffffd
	.align		4
        /*0018*/ 	.word	0x00000000
	.align		4
        /*001c*/ 	.word	0xfffffffc


//--------------------- .text.nesterovKernel      --------------------------
	.section	.text.nesterovKernel,"ax",@progbits
	.align	128
        .global         nesterovKernel
        .type           nesterovKernel,@function
        .size           nesterovKernel,(.L_x_5 - nesterovKernel)
        .other          nesterovKernel,@"STO_CUDA_ENTRY STV_DEFAULT"
nesterovKernel:
.text.nesterovKernel:
[----:B------:R-:W-:Y:S01]  /*0000*/  LDC R1, c[0x0][0x37c] ;  /* 0x0000df00ff017b82 */ /* 0x000fe20000000800 */
[----:B------:R-:W0:Y:S07]  /*0010*/  S2R R2, SR_TID.X ;  /* 0x0000000000027919 */ /* 0x000e2e0000002100 */
[----:B------:R-:W0:Y:S01]  /*0020*/  S2UR UR4, SR_CTAID.Y ;  /* 0x00000000000479c3 */ /* 0x000e220000002600 */
[----:B------:R-:W1:Y:S07]  /*0030*/  LDCU UR6, c[0x0][0x3a8] ;  /* 0x00007500ff0677ac */ /* 0x000e6e0008000800 */
[----:B------:R-:W0:Y:S08]  /*0040*/  LDC R3, c[0x0][0x360] ;  /* 0x0000d800ff037b82 */ /* 0x000e300000000800 */
[----:B------:R-:W2:Y:S01]  /*0050*/  LDC R0, c[0x0][0x380] ;  /* 0x0000e000ff007b82 */ /* 0x000ea20000000800 */
[----:B0-----:R-:W-:-:S04]  /*0060*/  IMAD R3, R3, UR4, R2 ;  /* 0x0000000403037c24 */ /* 0x001fc8000f8e0202 */
[----:B--2---:R-:W-:-:S05]  /*0070*/  IMAD R9, R3, R0, RZ ;  /* 0x0000000003097224 */ /* 0x004fca00078e02ff */
[----:B-1----:R-:W-:-:S13]  /*0080*/  ISETP.GE.AND P0, PT, R9, UR6, PT ;  /* 0x0000000609007c0c */ /* 0x002fda000bf06270 */
[----:B------:R-:W-:Y:S05]  /*0090*/  @P0 EXIT ;  /* 0x000000000000094d */ /* 0x000fea0003800000 */
[----:B------:R-:W0:Y:S01]  /*00a0*/  S2R R8, SR_CTAID.X ;  /* 0x0000000000087919 */ /* 0x000e220000002500 */
[----:B------:R-:W0:Y:S01]  /*00b0*/  LDC.64 R2, c[0x0][0x3a0] ;  /* 0x0000e800ff027b82 */ /* 0x000e220000000a00 */
[----:B------:R-:W1:Y:S01]  /*00c0*/  LDCU.64 UR4, c[0x0][0x358] ;  /* 0x00006b00ff0477ac */ /* 0x000e620008000a00 */
[----:B0-----:R-:W-:-:S06]  /*00d0*/  IMAD.WIDE.U32 R2, R8, 0x4, R2 ;  /* 0x0000000408027825 */ /* 0x001fcc00078e0002 */
[----:B-1----:R-:W2:Y:S01]  /*00e0*/  LDG.E R2, desc[UR4][R2.64] ;  /* 0x0000000402027981 */ /* 0x002ea2000c1e1900 */
[----:B------:R-:W-:Y:S01]  /*00f0*/  ISETP.GE.AND P0, PT, R0, 0x1, PT ;  /* 0x000000010000780c */ /* 0x000fe20003f06270 */
[--C-:B------:R-:W-:Y:S02]  /*0100*/  IMAD R8, R8, UR6, R9.reuse ;  /* 0x0000000608087c24 */ /* 0x100fe4000f8e0209 */
[----:B--2---:R-:W-:-:S10]  /*0110*/  IMAD R9, R2, UR6, R9 ;  /* 0x0000000602097c24 */ /* 0x004fd4000f8e0209 */
[----:B------:R-:W-:Y:S05]  /*0120*/  @!P0 EXIT ;  /* 0x000000000000894d */ /* 0x000fea0003800000 */
[----:B------:R-:W0:Y:S01]  /*0130*/  LDC R11, c[0x0][0x3b8] ;  /* 0x0000ee00ff0b7b82 */ /* 0x000e220000000800 */
[----:B------:R-:W0:Y:S01]  /*0140*/  LDCU UR6, c[0x0][0x384] ;  /* 0x00007080ff0677ac */ /* 0x000e220008000800 */
[C---:B------:R-:W-:Y:S01]  /*0150*/  ISETP.GE.U32.AND P1, PT, R0.reuse, 0x8, PT ;  /* 0x000000080000780c */ /* 0x040fe20003f26070 */
[----:B------:R-:W-:Y:S01]  /*0160*/  HFMA2 R13, -RZ, RZ, 0, 0 ;  /* 0x00000000ff0d7431 */ /* 0x000fe200000001ff */
[----:B------:R-:W-:-:S04]  /*0170*/  LOP3.LUT R20, R0, 0x7, RZ, 0xc0, !PT ;  /* 0x0000000700147812 */ /* 0x000fc800078ec0ff */
[----:B------:R-:W1:Y:S01]  /*0180*/  LDC R10, c[0x0][0x388] ;  /* 0x0000e200ff0a7b82 */ /* 0x000e620000000800 */
[----:B------:R-:W-:Y:S01]  /*0190*/  ISETP.NE.AND P0, PT, R20, RZ, PT ;  /* 0x000000ff1400720c */ /* 0x000fe20003f05270 */
[----:B0-----:R-:W-:Y:S01]  /*01a0*/  FMUL R11, R11, UR6 ;  /* 0x000000060b0b7c20 */ /* 0x001fe20008400000 */
[----:B-1----:R-:W-:-:S04]  /*01b0*/  FADD R12, R10, 1 ;  /* 0x3f8000000a0c7421 */ /* 0x002fc80000000000 */
[----:B------:R-:W-:Y:S07]  /*01c0*/  @!P1 BRA `(.L_x_0) ;  /* 0x0000000400849947 */ /* 0x000fee0003800000 */
[----:B------:R-:W-:Y:S02]  /*01d0*/  LOP3.LUT R13, R0, 0x7ffffff8, RZ, 0xc0, !PT ;  /* 0x7ffffff8000d7812 */ /* 0x000fe400078ec0ff */
[----:B------:R-:W-:Y:S02]  /*01e0*/  MOV R19, R8 ;  /* 0x0000000800137202 */ /* 0x000fe40000000f00 */
[----:B------:R-:W-:Y:S02]  /*01f0*/  MOV R17, R9 ;  /* 0x0000000900117202 */ /* 0x000fe40000000f00 */
[----:B------:R-:W-:-:S07]  /*0200*/  IADD3 R16, PT, PT, -R13, RZ, RZ ;  /* 0x000000ff0d107210 */ /* 0x000fce0007ffe1ff */
.L_x_1:
[----:B---3--:R-:W0:Y:S08]  /*0210*/  LDC.64 R2, c[0x0][0x390] ;  /* 0x0000e400ff027b82 */ /* 0x008e300000000a00 */
[----:B------:R-:W1:Y:S08]  /*0220*/  LDC.64 R4, c[0x0][0x398] ;  /* 0x0000e600ff047b82 */ /* 0x000e700000000a00 */
[----:B------:R-:W2:Y:S01]  /*0230*/  LDC.64 R6, c[0x0][0x3c0] ;  /* 0x0000f000ff067b82 */ /* 0x000ea20000000a00 */
[----:B0-----:R-:W-:-:S07]  /*0240*/  IMAD.WIDE R2, R17, 0x4, R2 ;  /* 0x0000000411027825 */ /* 0x001fce00078e0202 */
[----:B------:R-:W0:Y:S01]  /*0250*/  LDC.64 R14, c[0x0][0x3b0] ;  /* 0x0000ec00ff0e7b82 */ /* 0x000e220000000a00 */
[----:B------:R-:W3:Y:S01]  /*0260*/  LDG.E R21, desc[UR4][R2.64] ;  /* 0x0000000402157981 */ /* 0x000ee2000c1e1900 */
[----:B-1----:R-:W-:-:S04]  /*0270*/  IMAD.WIDE R4, R17, 0x4, R4 ;  /* 0x0000000411047825 */ /* 0x002fc800078e0204 */
[----:B--2---:R-:W-:Y:S01]  /*0280*/  IMAD.WIDE R6, R19, 0x4, R6 ;  /* 0x0000000413067825 */ /* 0x004fe200078e0206 */
[----:B---3--:R1:W-:Y:S04]  /*0290*/  STG.E desc[UR4][R4.64], R21 ;  /* 0x0000001504007986 */ /* 0x0083e8000c101904 */
[----:B------:R-:W2:Y:S01]  /*02a0*/  LDG.E R22, desc[UR4][R6.64] ;  /* 0x0000000406167981 */ /* 0x000ea2000c1e1900 */
[----:B------:R-:W-:Y:S01]  /*02b0*/  FMUL R18, R21, R10 ;  /* 0x0000000a15127220 */ /* 0x000fe20000400000 */
[----:B0-----:R-:W-:-:S04]  /*02c0*/  IMAD.WIDE R14, R17, 0x4, R14 ;  /* 0x00000004110e7825 */ /* 0x001fc800078e020e */
[----:B--2---:R-:W-:-:S05]  /*02d0*/  FFMA R23, -R11, R22, R18 ;  /* 0x000000160b177223 */ /* 0x004fca0000000112 */
[----:B------:R0:W-:Y:S04]  /*02e0*/  STG.E desc[UR4][R2.64], R23 ;  /* 0x0000001702007986 */ /* 0x0001e8000c101904 */
[----:B------:R-:W2:Y:S02]  /*02f0*/  LDG.E R25, desc[UR4][R14.64] ;  /* 0x000000040e197981 */ /* 0x000ea4000c1e1900 */
[----:B--2---:R-:W-:-:S04]  /*0300*/  FADD R25, -R18, R25 ;  /* 0x0000001912197221 */ /* 0x004fc80000000100 */
[----:B------:R-:W-:-:S05]  /*0310*/  FFMA R25, R12, R23, R25 ;  /* 0x000000170c197223 */ /* 0x000fca0000000019 */
[----:B------:R2:W-:Y:S04]  /*0320*/  STG.E desc[UR4][R14.64], R25 ;  /* 0x000000190e007986 */ /* 0x0005e8000c101904 */
[----:B-1----:R-:W3:Y:S04]  /*0330*/  LDG.E R21, desc[UR4][R2.64+0x4] ;  /* 0x0000040402157981 */ /* 0x002ee8000c1e1900 */
[----:B---3--:R1:W-:Y:S04]  /*0340*/  STG.E desc[UR4][R4.64+0x4], R21 ;  /* 0x0000041504007986 */ /* 0x0083e8000c101904 */
[----:B------:R-:W3:Y:S01]  /*0350*/  LDG.E R22, desc[UR4][R6.64+0x4] ;  /* 0x0000040406167981 */ /* 0x000ee2000c1e1900 */
[----:B------:R-:W-:-:S04]  /*0360*/  FMUL R18, R21, R10 ;  /* 0x0000000a15127220 */ /* 0x000fc80000400000 */
[----:B---3--:R-:W-:-:S05]  /*0370*/  FFMA R27, -R11, R22, R18 ;  /* 0x000000160b1b7223 */ /* 0x008fca0000000112 */
[----:B------:R3:W-:Y:S04]  /*0380*/  STG.E desc[UR4][R2.64+0x4], R27 ;  /* 0x0000041b02007986 */ /* 0x0007e8000c101904 */
[----:B0-----:R-:W4:Y:S02]  /*0390*/  LDG.E R23, desc[UR4][R14.64+0x4] ;  /* 0x000004040e177981 */ /* 0x001f24000c1e1900 */
[----:B----4-:R-:W-:-:S04]  /*03a0*/  FADD R23, -R18, R23 ;  /* 0x0000001712177221 */ /* 0x010fc80000000100 */
[----:B------:R-:W-:-:S05]  /*03b0*/  FFMA R23, R12, R27, R23 ;  /* 0x0000001b0c177223 */ /* 0x000fca0000000017 */
[----:B------:R0:W-:Y:S04]  /*03c0*/  STG.E desc[UR4][R14.64+0x4], R23 ;  /* 0x000004170e007986 */ /* 0x0001e8000c101904 */
[----:B--2---:R-:W2:Y:S04]  /*03d0*/  LDG.E R25, desc[UR4][R2.64+0x8] ;  /* 0x0000080402197981 */ /* 0x004ea8000c1e1900 */
[----:B--2---:R2:W-:Y:S04]  /*03e0*/  STG.E desc[UR4][R4.64+0x8], R25 ;  /* 0x0000081904007986 */ /* 0x0045e8000c101904 */
[----:B-1----:R-:W4:Y:S01]  /*03f0*/  LDG.E R21, desc[UR4][R6.64+0x8] ;  /* 0x0000080406157981 */ /* 0x002f22000c1e1900 */
[----:B------:R-:W-:-:S04]  /*0400*/  FMUL R18, R25, R10 ;  /* 0x0000000a19127220 */ /* 0x000fc80000400000 */
[----:B----4-:R-:W-:-:S05]  /*0410*/  FFMA R21, -R11, R21, R18 ;  /* 0x000000150b157223 */ /* 0x010fca0000000112 */
[----:B------:R1:W-:Y:S04]  /*0420*/  STG.E desc[UR4][R2.64+0x8], R21 ;  /* 0x0000081502007986 */ /* 0x0003e8000c101904 */
[----:B---3--:R-:W3:Y:S02]  /*0430*/  LDG.E R27, desc[UR4][R14.64+0x8] ;  /* 0x000008040e1b7981 */ /* 0x008ee4000c1e1900 */
[----:B---3--:R-:W-:-:S04]  /*0440*/  FADD R27, -R18, R27 ;  /* 0x0000001b121b7221 */ /* 0x008fc80000000100 */
[----:B------:R-:W-:-:S05]  /*0450*/  FFMA R27, R12, R21, R27 ;  /* 0x000000150c1b7223 */ /* 0x000fca000000001b */
[----:B------:R3:W-:Y:S04]  /*0460*/  STG.E desc[UR4][R14.64+0x8], R27 ;  /* 0x0000081b0e007986 */ /* 0x0007e8000c101904 */
[----:B0-----:R-:W4:Y:S04]  /*0470*/  LDG.E R23, desc[UR4][R2.64+0xc] ;  /* 0x00000c0402177981 */ /* 0x001f28000c1e1900 */
[----:B----4-:R0:W-:Y:S04]  /*0480*/  STG.E desc[UR4][R4.64+0xc], R23 ;  /* 0x00000c1704007986 */ /* 0x0101e8000c101904 */
[----:B------:R-:W2:Y:S01]  /*0490*/  LDG.E R22, desc[UR4][R6.64+0xc] ;  /* 0x00000c0406167981 */ /* 0x000ea2000c1e1900 */
[----:B------:R-:W-:-:S04]  /*04a0*/  FMUL R18, R23, R10 ;  /* 0x0000000a17127220 */ /* 0x000fc80000400000 */
[----:B--2---:R-:W-:-:S05]  /*04b0*/  FFMA R25, -R11, R22, R18 ;  /* 0x000000160b197223 */ /* 0x004fca0000000112 */
[----:B------:R2:W-:Y:S04]  /*04c0*/  STG.E desc[UR4][R2.64+0xc], R25 ;  /* 0x00000c1902007986 */ /* 0x0005e8000c101904 */
[----:B-1----:R-:W4:Y:S02]  /*04d0*/  LDG.E R21, desc[UR4][R14.64+0xc] ;  /* 0x00000c040e157981 */ /* 0x002f24000c1e1900 */
[----:B----4-:R-:W-:-:S04]  /*04e0*/  FADD R21, -R18, R21 ;  /* 0x0000001512157221 */ /* 0x010fc80000000100 */
[----:B------:R-:W-:-:S05]  /*04f0*/  FFMA R21, R12, R25, R21 ;  /* 0x000000190c157223 */ /* 0x000fca0000000015 */
[----:B------:R1:W-:Y:S04]  /*0500*/  STG.E desc[UR4][R14.64+0xc], R21 ;  /* 0x00000c150e007986 */ /* 0x0003e8000c101904 */
[----:B---3--:R-:W3:Y:S04]  /*0510*/  LDG.E R27, desc[UR4][R2.64+0x10] ;  /* 0x00001004021b7981 */ /* 0x008ee8000c1e1900 */
[----:B---3--:R3:W-:Y:S04]  /*0520*/  STG.E desc[UR4][R4.64+0x10], R27 ;  /* 0x0000101b04007986 */ /* 0x0087e8000c101904 */
[----:B------:R-:W0:Y:S01]  /*0530*/  LDG.E R22, desc[UR4][R6.64+0x10] ;  /* 0x0000100406167981 */ /* 0x000e22000c1e1900 */
[----:B------:R-:W-:-:S04]  /*0540*/  FMUL R18, R27, R10 ;  /* 0x0000000a1b127220 */ /* 0x000fc80000400000 */
[----:B0-----:R-:W-:-:S05]  /*0550*/  FFMA R23, -R11, R22, R18 ;  /* 0x000000160b177223 */ /* 0x001fca0000000112 */
[----:B------:R0:W-:Y:S04]  /*0560*/  STG.E desc[UR4][R2.64+0x10], R23 ;  /* 0x0000101702007986 */ /* 0x0001e8000c101904 */
[----:B--2---:R-:W2:Y:S02]  /*0570*/  LDG.E R25, desc[UR4][R14.64+0x10] ;  /* 0x000010040e197981 */ /* 0x004ea4000c1e1900 */
[----:B--2---:R-:W-:-:S04]  /*0580*/  FADD R25, -R18, R25 ;  /* 0x0000001912197221 */ /* 0x004fc80000000100 */
[----:B------:R-:W-:-:S05]  /*0590*/  FFMA R25, R12, R23, R25 ;  /* 0x000000170c197223 */ /* 0x000fca0000000019 */
[----:B------:R2:W-:Y:S04]  /*05a0*/  STG.E desc[UR4][R14.64+0x10], R25 ;  /* 0x000010190e007986 */ /* 0x0005e8000c101904 */
[----:B-1----:R-:W4:Y:S04]  /*05b0*/  LDG.E R21, desc[UR4][R2.64+0x14] ;  /* 0x0000140402157981 */ /* 0x002f28000c1e1900 */
[----:B----4-:R1:W-:Y:S04]  /*05c0*/  STG.E desc[UR4][R4.64+0x14], R21 ;  /* 0x0000141504007986 */ /* 0x0103e8000c101904 */
        /* <DEDUP_REMOVED lines=24> */
[----:B-1----:R-:W2:Y:S01]  /*0750*/  LDG.E R21, desc[UR4][R14.64+0x1c] ;  /* 0x00001c040e157981 */ /* 0x002ea2000c1e1900 */
[----:B------:R-:W-:Y:S02]  /*0760*/  IADD3 R16, PT, PT, R16, 0x8, RZ ;  /* 0x0000000810107810 */ /* 0x000fe40007ffe0ff */
[----:B------:R-:W-:Y:S02]  /*0770*/  IADD3 R19, PT, PT, R19, 0x8, RZ ;  /* 0x0000000813137810 */ /* 0x000fe40007ffe0ff */
[----:B------:R-:W-:Y:S02]  /*0780*/  ISETP.NE.AND P1, PT, R16, RZ, PT ;  /* 0x000000ff1000720c */ /* 0x000fe40003f25270 */
[----:B------:R-:W-:Y:S01]  /*0790*/  IADD3 R17, PT, PT, R17, 0x8, RZ ;  /* 0x0000000811117810 */ /* 0x000fe20007ffe0ff */
[----:B--2---:R-:W-:-:S04]  /*07a0*/  FADD R21, -R18, R21 ;  /* 0x0000001512157221 */ /* 0x004fc80000000100 */
[----:B------:R-:W-:-:S05]  /*07b0*/  FFMA R21, R12, R25, R21 ;  /* 0x000000190c157223 */ /* 0x000fca0000000015 */
[----:B------:R3:W-:Y:S01]  /*07c0*/  STG.E desc[UR4][R14.64+0x1c], R21 ;  /* 0x00001c150e007986 */ /* 0x0007e2000c101904 */
[----:B------:R-:W-:Y:S05]  /*07d0*/  @P1 BRA `(.L_x_1) ;  /* 0xfffffff8008c1947 */ /* 0x000fea000383ffff */
.L_x_0:
[----:B------:R-:W-:Y:S05]  /*07e0*/  @!P0 EXIT ;  /* 0x000000000000894d */ /* 0x000fea0003800000 */
[----:B------:R-:W-:Y:S02]  /*07f0*/  ISETP.GE.U32.AND P0, PT, R20, 0x4, PT ;  /* 0x000000041400780c */ /* 0x000fe40003f06070 */
[----:B------:R-:W-:-:S04]  /*0800*/  LOP3.LUT R18, R0, 0x3, RZ, 0xc0, !PT ;  /* 0x0000000300127812 */ /* 0x000fc800078ec0ff */
[----:B------:R-:W-:-:S07]  /*0810*/  ISETP.NE.AND P1, PT, R18, RZ, PT ;  /* 0x000000ff1200720c */ /* 0x000fce0003f25270 */
[----:B------:R-:W-:Y:S06]  /*0820*/  @!P0 BRA `(.L_x_2) ;  /* 0x0000000000cc8947 */ /* 0x000fec0003800000 */
[----:B---3--:R-:W0:Y:S01]  /*0830*/  LDC.64 R2, c[0x0][0x390] ;  /* 0x0000e400ff027b82 */ /* 0x008e220000000a00 */
[----:B------:R-:W-:-:S07]  /*0840*/  IADD3 R17, PT, PT, R9, R13, RZ ;  /* 0x0000000d09117210 */ /* 0x000fce0007ffe0ff */
[----:B------:R-:W1:Y:S08]  /*0850*/  LDC.64 R4, c[0x0][0x398] ;  /* 0x0000e600ff047b82 */ /* 0x000e700000000a00 */
[----:B------:R-:W2:Y:S01]  /*0860*/  LDC.64 R6, c[0x0][0x3c0] ;  /* 0x0000f000ff067b82 */ /* 0x000ea20000000a00 */
[----:B0-----:R-:W-:-:S05]  /*0870*/  IMAD.WIDE R2, R17, 0x4, R2 ;  /* 0x0000000411027825 */ /* 0x001fca00078e0202 */
[----:B------:R-:W3:Y:S01]  /*0880*/  LDG.E R19, desc[UR4][R2.64] ;  /* 0x0000000402137981 */ /* 0x000ee2000c1e1900 */
[----:B------:R-:W-:Y:S01]  /*0890*/  IADD3 R15, PT, PT, R8, R13, RZ ;  /* 0x0000000d080f7210 */ /* 0x000fe20007ffe0ff */
[----:B-1----:R-:W-:-:S04]  /*08a0*/  IMAD.WIDE R4, R17, 0x4, R4 ;  /* 0x0000000411047825 */ /* 0x002fc800078e0204 */
[----:B--2---:R-:W-:Y:S02]  /*08b0*/  IMAD.WIDE R6, R15, 0x4, R6 ;  /* 0x000000040f067825 */ /* 0x004fe400078e0206 */
[----:B------:R-:W0:Y:S01]  /*08c0*/  LDC.64 R14, c[0x0][0x3b0] ;  /* 0x0000ec00ff0e7b82 */ /* 0x000e220000000a00 */
        /* <DEDUP_REMOVED lines=30> */
[----:B0-----:R-:W3:Y:S04]  /*0ab0*/  LDG.E R21, desc[UR4][R2.64+0xc] ;  /* 0x00000c0402157981 */ /* 0x001ee8000c1e1900 */
[----:B---3--:R4:W-:Y:S04]  /*0ac0*/  STG.E desc[UR4][R4.64+0xc], R21 ;  /* 0x00000c1504007986 */ /* 0x0089e8000c101904 */
[----:B--2---:R-:W2:Y:S01]  /*0ad0*/  LDG.E R17, desc[UR4][R6.64+0xc] ;  /* 0x00000c0406117981 */ /* 0x004ea2000c1e1900 */
[----:B------:R-:W-:-:S04]  /*0ae0*/  FMUL R16, R21, R10 ;  /* 0x0000000a15107220 */ /* 0x000fc80000400000 */
[----:B--2---:R-:W-:-:S05]  /*0af0*/  FFMA R17, -R11, R17, R16 ;  /* 0x000000110b117223 */ /* 0x004fca0000000110 */
[----:B------:R4:W-:Y:S04]  /*0b00*/  STG.E desc[UR4][R2.64+0xc], R17 ;  /* 0x00000c1102007986 */ /* 0x0009e8000c101904 */
[----:B-1----:R-:W2:Y:S01]  /*0b10*/  LDG.E R19, desc[UR4][R14.64+0xc] ;  /* 0x00000c040e137981 */ /* 0x002ea2000c1e1900 */
[----:B------:R-:W-:Y:S01]  /*0b20*/  IADD3 R13, PT, PT, R13, 0x4, RZ ;  /* 0x000000040d0d7810 */ /* 0x000fe20007ffe0ff */
[----:B--2---:R-:W-:-:S04]  /*0b30*/  FADD R19, -R16, R19 ;  /* 0x0000001310137221 */ /* 0x004fc80000000100 */
[----:B------:R-:W-:-:S05]  /*0b40*/  FFMA R19, R12, R17, R19 ;  /* 0x000000110c137223 */ /* 0x000fca0000000013 */
[----:B------:R4:W-:Y:S02]  /*0b50*/  STG.E desc[UR4][R14.64+0xc], R19 ;  /* 0x00000c130e007986 */ /* 0x0009e4000c101904 */
.L_x_2:
[----:B------:R-:W-:Y:S05]  /*0b60*/  @!P1 EXIT ;  /* 0x000000000000994d */ /* 0x000fea0003800000 */
[----:B------:R-:W-:Y:S02]  /*0b70*/  ISETP.NE.AND P0, PT, R18, 0x1, PT ;  /* 0x000000011200780c */ /* 0x000fe40003f05270 */
[----:B------:R-:W-:-:S04]  /*0b80*/  LOP3.LUT R0, R0, 0x1, RZ, 0xc0, !PT ;  /* 0x0000000100007812 */ /* 0x000fc800078ec0ff */
[----:B------:R-:W-:-:S07]  /*0b90*/  ISETP.NE.U32.AND P1, PT, R0, 0x1, PT ;  /* 0x000000010000780c */ /* 0x000fce0003f25070 */
[----:B------:R-:W-:Y:S06]  /*0ba0*/  @!P0 BRA `(.L_x_3) ;  /* 0x00000000007c8947 */ /* 0x000fec0003800000 */
[----:B---34-:R-:W0:Y:S01]  /*0bb0*/  LDC.64 R2, c[0x0][0x390] ;  /* 0x0000e400ff027b82 */ /* 0x018e220000000a00 */
        /* <DEDUP_REMOVED lines=25> */
[----:B0-----:R-:W3:Y:S01]  /*0d50*/  LDG.E R19, desc[UR4][R14.64+0x4] ;  /* 0x000004040e137981 */ /* 0x001ee2000c1e1900 */
[----:B------:R-:W-:Y:S01]  /*0d60*/  IADD3 R13, PT, PT, R13, 0x2, RZ ;  /* 0x000000020d0d7810 */ /* 0x000fe20007ffe0ff */
[----:B---3--:R-:W-:-:S04]  /*0d70*/  FADD R19, -R0, R19 ;  /* 0x0000001300137221 */ /* 0x008fc80000000100 */
[----:B------:R-:W-:-:S05]  /*0d80*/  FFMA R19, R12, R23, R19 ;  /* 0x000000170c137223 */ /* 0x000fca0000000013 */
[----:B------:R2:W-:Y:S02]  /*0d90*/  STG.E desc[UR4][R14.64+0x4], R19 ;  /* 0x000004130e007986 */ /* 0x0005e4000c101904 */
.L_x_3:
[----:B------:R-:W-:Y:S05]  /*0da0*/  @P1 EXIT ;  /* 0x000000000000194d */ /* 0x000fea0003800000 */
[----:B--234-:R-:W0:Y:S01]  /*0db0*/  LDC.64 R2, c[0x0][0x390] ;  /* 0x0000e400ff027b82 */ /* 0x01ce220000000a00 */
[----:B------:R-:W-:-:S07]  /*0dc0*/  IADD3 R15, PT, PT, R9, R13, RZ ;  /* 0x0000000d090f7210 */ /* 0x000fce0007ffe0ff */
[----:B------:R-:W1:Y:S08]  /*0dd0*/  LDC.64 R4, c[0x0][0x398] ;  /* 0x0000e600ff047b82 */ /* 0x000e700000000a00 */
[----:B------:R-:W2:Y:S01]  /*0de0*/  LDC.64 R6, c[0x0][0x3c0] ;  /* 0x0000f000ff067b82 */ /* 0x000ea20000000a00 */
[----:B0-----:R-:W-:-:S05]  /*0df0*/  IMAD.WIDE R2, R15, 0x4, R2 ;  /* 0x000000040f027825 */ /* 0x001fca00078e0202 */
[----:B------:R-:W3:Y:S01]  /*0e00*/  LDG.E R17, desc[UR4][R2.64] ;  /* 0x0000000402117981 */ /* 0x000ee2000c1e1900 */
[----:B------:R-:W-:Y:S01]  /*0e10*/  IADD3 R13, PT, PT, R8, R13, RZ ;  /* 0x0000000d080d7210 */ /* 0x000fe20007ffe0ff */
[----:B-1----:R-:W-:Y:S01]  /*0e20*/  IMAD.WIDE R4, R15, 0x4, R4 ;  /* 0x000000040f047825 */ /* 0x002fe200078e0204 */
[----:B------:R-:W0:Y:S03]  /*0e30*/  LDC.64 R8, c[0x0][0x3b0] ;  /* 0x0000ec00ff087b82 */ /* 0x000e260000000a00 */
[----:B--2---:R-:W-:Y:S01]  /*0e40*/  IMAD.WIDE R6, R13, 0x4, R6 ;  /* 0x000000040d067825 */ /* 0x004fe200078e0206 */
[----:B---3--:R-:W-:Y:S05]  /*0e50*/  STG.E desc[UR4][R4.64], R17 ;  /* 0x0000001104007986 */ /* 0x008fea000c101904 */
[----:B------:R-:W2:Y:S01]  /*0e60*/  LDG.E R6, desc[UR4][R6.64] ;  /* 0x0000000406067981 */ /* 0x000ea2000c1e1900 */
[----:B------:R-:W-:Y:S01]  /*0e70*/  FMUL R10, R17, R10 ;  /* 0x0000000a110a7220 */ /* 0x000fe20000400000 */
[----:B0-----:R-:W-:-:S04]  /*0e80*/  IMAD.WIDE R8, R15, 0x4, R8 ;  /* 0x000000040f087825 */ /* 0x001fc800078e0208 */
[----:B--2---:R-:W-:-:S05]  /*0e90*/  FFMA R11, -R11, R6, R10 ;  /* 0x000000060b0b7223 */ /* 0x004fca000000010a */
[----:B------:R-:W-:Y:S04]  /*0ea0*/  STG.E desc[UR4][R2.64], R11 ;  /* 0x0000000b02007986 */ /* 0x000fe8000c101904 */
[----:B------:R-:W2:Y:S02]  /*0eb0*/  LDG.E R13, desc[UR4][R8.64] ;  /* 0x00000004080d7981 */ /* 0x000ea4000c1e1900 */
[----:B--2---:R-:W-:-:S04]  /*0ec0*/  FADD R13, -R10, R13 ;  /* 0x0000000d0a0d7221 */ /* 0x004fc80000000100 */
[----:B------:R-:W-:-:S05]  /*0ed0*/  FFMA R13, R12, R11, R13 ;  /* 0x0000000b0c0d7223 */ /* 0x000fca000000000d */
[----:B------:R-:W-:Y:S01]  /*0ee0*/  STG.E desc[UR4][R8.64], R13 ;  /* 0x0000000d08007986 */ /* 0x000fe2000c101904 */
[----:B------:R-:W-:Y:S05]  /*0ef0*/  EXIT ;  /* 0x000000000000794d */ /* 0x000fea0003800000 */
.L_x_4:
[----:B------:R-:W-:-:S00]  /*0f00*/  BRA `(.L_x_4) ;  /* 0xfffffffc00fc7947 */ /* 0x000fc0000383ffff */
[----:B------:R-:W-:-:S00]  /*0f10*/  NOP ;  /* 0x0000000000007918 */ /* 0x000fc00000000000 */
        /* <DEDUP_REMOVED lines=14> */
.L_x_5:


//--------------------- .nv.shared.reserved.0     --------------------------
	.section	.nv.shared.reserved.0,"aw",@nobits
	.weak		__nv_reservedSMEM_offset_0_alias
	.size		__nv_reservedSMEM_offset_0_alias, 0, 64
	.other		__nv_reservedSMEM_offset_0_alias,@"STO_CUDA_RESERVED_SHARED STV_DEFAULT"
__nv_reservedSMEM_offset_0_alias:
	.zero		0
	.zero		64


//--------------------- .nv.constant0.nesterovKernel --------------------------
	.section	.nv.constant0.nesterovKernel,"a",@progbits
	.sectionflags	@""
	.align	4
.nv.constant0.nesterovKernel:
	.zero		968


//--------------------- SYMBOLS --------------------------

	.type		.nv.reservedSmem.offset0,@object
	.size		.nv.reservedSmem.offset0,0x4
